//
// Generated by NVIDIA NVVM Compiler
//
// Compiler Build ID: CL-36424714
// Cuda compilation tools, release 13.0, V13.0.88
// Based on NVVM 20.0.0
//

.version 9.0
.target sm_100
.address_size 64

	// .globl	_Z12matrixMulGPUPiS_S_i

.visible .entry _Z12matrixMulGPUPiS_S_i(
	.param .u64 .ptr .align 1 _Z12matrixMulGPUPiS_S_i_param_0,
	.param .u64 .ptr .align 1 _Z12matrixMulGPUPiS_S_i_param_1,
	.param .u64 .ptr .align 1 _Z12matrixMulGPUPiS_S_i_param_2,
	.param .u32 _Z12matrixMulGPUPiS_S_i_param_3
)
{
	.reg .pred 	%p<16>;
	.reg .b32 	%r<159>;
	.reg .b64 	%rd<47>;

	ld.param.u64 	%rd5, [_Z12matrixMulGPUPiS_S_i_param_0];
	ld.param.u64 	%rd6, [_Z12matrixMulGPUPiS_S_i_param_1];
	ld.param.u64 	%rd4, [_Z12matrixMulGPUPiS_S_i_param_2];
	ld.param.u32 	%r63, [_Z12matrixMulGPUPiS_S_i_param_3];
	cvta.to.global.u64 	%rd1, %rd6;
	cvta.to.global.u64 	%rd2, %rd5;
	mov.u32 	%r64, %tid.x;
	mov.u32 	%r65, %ntid.x;
	mov.u32 	%r66, %ctaid.x;
	mad.lo.s32 	%r135, %r65, %r66, %r64;
	mov.u32 	%r2, %tid.y;
	mov.u32 	%r3, %ntid.y;
	mov.u32 	%r67, %ctaid.y;
	mul.lo.s32 	%r4, %r3, %r67;
	add.s32 	%r5, %r4, %r2;
	mov.u32 	%r68, %nctaid.x;
	mul.lo.s32 	%r6, %r65, %r68;
	setp.ge.s32 	%p1, %r135, %r63;
	@%p1 bra 	$L__BB0_20;
	cvta.to.global.u64 	%rd7, %rd4;
	setp.gt.s32 	%p2, %r63, 0;
	mul.lo.s32 	%r7, %r63, %r135;
	add.s32 	%r69, %r7, %r5;
	mul.wide.s32 	%rd8, %r69, 4;
	add.s64 	%rd3, %rd7, %rd8;
	@%p2 bra 	$L__BB0_2;
	bra.uni 	$L__BB0_17;
$L__BB0_2:
	and.b32  	%r8, %r63, 7;
	and.b32  	%r9, %r63, 2147483640;
	neg.s32 	%r10, %r9;
	add.s32 	%r71, %r2, %r63;
	add.s32 	%r11, %r71, %r4;
	shl.b32 	%r12, %r63, 3;
	shl.b32 	%r72, %r63, 1;
	add.s32 	%r13, %r5, %r72;
	mad.lo.s32 	%r14, %r63, 3, %r5;
	shl.b32 	%r73, %r63, 2;
	add.s32 	%r15, %r5, %r73;
	mad.lo.s32 	%r16, %r63, 5, %r5;
	mov.u32 	%r74, %nctaid.y;
	mul.lo.s32 	%r17, %r3, %r74;
$L__BB0_3:
	setp.ge.s32 	%p5, %r5, %r63;
	mov.u32 	%r136, %r5;
	@%p5 bra 	$L__BB0_4;
	bra.uni 	$L__BB0_5;
$L__BB0_4:
	add.s32 	%r135, %r135, %r6;
	setp.lt.s32 	%p15, %r135, %r63;
	@%p15 bra 	$L__BB0_3;
	bra.uni 	$L__BB0_20;
$L__BB0_5:
	add.s32 	%r77, %r63, -1;
	setp.lt.u32 	%p6, %r77, 7;
	mov.b32 	%r152, 0;
	mov.u32 	%r157, %r152;
	@%p6 bra 	$L__BB0_8;
	mad.lo.s32 	%r140, %r63, 6, %r5;
	mad.lo.s32 	%r139, %r63, 7, %r5;
	mov.b32 	%r157, 0;
	mov.u32 	%r137, %r7;
	mov.u32 	%r138, %r5;
	mov.u32 	%r141, %r16;
	mov.u32 	%r142, %r15;
	mov.u32 	%r143, %r14;
	mov.u32 	%r144, %r13;
	mov.u32 	%r145, %r11;
	mov.u32 	%r146, %r10;
$L__BB0_7:
	.pragma "nounroll";
	mul.wide.s32 	%rd9, %r137, 4;
	add.s64 	%rd10, %rd2, %rd9;
	ld.global.u32 	%r79, [%rd10];
	mul.wide.u32 	%rd11, %r138, 4;
	add.s64 	%rd12, %rd1, %rd11;
	ld.global.u32 	%r80, [%rd12];
	mad.lo.s32 	%r81, %r80, %r79, %r157;
	ld.global.u32 	%r82, [%rd10+4];
	mul.wide.u32 	%rd13, %r145, 4;
	add.s64 	%rd14, %rd1, %rd13;
	ld.global.u32 	%r83, [%rd14];
	mad.lo.s32 	%r84, %r83, %r82, %r81;
	ld.global.u32 	%r85, [%rd10+8];
	mul.wide.u32 	%rd15, %r144, 4;
	add.s64 	%rd16, %rd1, %rd15;
	ld.global.u32 	%r86, [%rd16];
	mad.lo.s32 	%r87, %r86, %r85, %r84;
	ld.global.u32 	%r88, [%rd10+12];
	mul.wide.u32 	%rd17, %r143, 4;
	add.s64 	%rd18, %rd1, %rd17;
	ld.global.u32 	%r89, [%rd18];
	mad.lo.s32 	%r90, %r89, %r88, %r87;
	ld.global.u32 	%r91, [%rd10+16];
	mul.wide.u32 	%rd19, %r142, 4;
	add.s64 	%rd20, %rd1, %rd19;
	ld.global.u32 	%r92, [%rd20];
	mad.lo.s32 	%r93, %r92, %r91, %r90;
	ld.global.u32 	%r94, [%rd10+20];
	mul.wide.u32 	%rd21, %r141, 4;
	add.s64 	%rd22, %rd1, %rd21;
	ld.global.u32 	%r95, [%rd22];
	mad.lo.s32 	%r96, %r95, %r94, %r93;
	ld.global.u32 	%r97, [%rd10+24];
	mul.wide.u32 	%rd23, %r140, 4;
	add.s64 	%rd24, %rd1, %rd23;
	ld.global.u32 	%r98, [%rd24];
	mad.lo.s32 	%r99, %r98, %r97, %r96;
	ld.global.u32 	%r100, [%rd10+28];
	mul.wide.u32 	%rd25, %r139, 4;
	add.s64 	%rd26, %rd1, %rd25;
	ld.global.u32 	%r101, [%rd26];
	mad.lo.s32 	%r157, %r101, %r100, %r99;
	add.s32 	%r146, %r146, 8;
	add.s32 	%r145, %r145, %r12;
	add.s32 	%r144, %r144, %r12;
	add.s32 	%r143, %r143, %r12;
	add.s32 	%r142, %r142, %r12;
	add.s32 	%r141, %r141, %r12;
	add.s32 	%r140, %r140, %r12;
	add.s32 	%r139, %r139, %r12;
	add.s32 	%r138, %r138, %r12;
	add.s32 	%r137, %r137, 8;
	setp.ne.s32 	%p7, %r146, 0;
	mov.u32 	%r152, %r9;
	@%p7 bra 	$L__BB0_7;
$L__BB0_8:
	setp.eq.s32 	%p8, %r8, 0;
	@%p8 bra 	$L__BB0_16;
	add.s32 	%r103, %r8, -1;
	setp.lt.u32 	%p9, %r103, 3;
	@%p9 bra 	$L__BB0_11;
	add.s32 	%r104, %r152, %r7;
	mul.wide.s32 	%rd27, %r104, 4;
	add.s64 	%rd28, %rd2, %rd27;
	ld.global.u32 	%r105, [%rd28];
	mad.lo.s32 	%r106, %r152, %r63, %r5;
	mul.wide.u32 	%rd29, %r106, 4;
	add.s64 	%rd30, %rd1, %rd29;
	ld.global.u32 	%r107, [%rd30];
	mad.lo.s32 	%r108, %r107, %r105, %r157;
	ld.global.u32 	%r109, [%rd28+4];
	add.s32 	%r110, %r106, %r63;
	mul.wide.u32 	%rd31, %r110, 4;
	add.s64 	%rd32, %rd1, %rd31;
	ld.global.u32 	%r111, [%rd32];
	mad.lo.s32 	%r112, %r111, %r109, %r108;
	ld.global.u32 	%r113, [%rd28+8];
	add.s32 	%r114, %r110, %r63;
	mul.wide.u32 	%rd33, %r114, 4;
	add.s64 	%rd34, %rd1, %rd33;
	ld.global.u32 	%r115, [%rd34];
	mad.lo.s32 	%r116, %r115, %r113, %r112;
	ld.global.u32 	%r117, [%rd28+12];
	add.s32 	%r118, %r114, %r63;
	mul.wide.u32 	%rd35, %r118, 4;
	add.s64 	%rd36, %rd1, %rd35;
	ld.global.u32 	%r119, [%rd36];
	mad.lo.s32 	%r157, %r119, %r117, %r116;
	add.s32 	%r152, %r152, 4;
$L__BB0_11:
	and.b32  	%r121, %r63, 3;
	setp.eq.s32 	%p10, %r121, 0;
	@%p10 bra 	$L__BB0_16;
	setp.eq.s32 	%p11, %r121, 1;
	@%p11 bra 	$L__BB0_14;
	add.s32 	%r122, %r152, %r7;
	mul.wide.s32 	%rd37, %r122, 4;
	add.s64 	%rd38, %rd2, %rd37;
	ld.global.u32 	%r123, [%rd38];
	mad.lo.s32 	%r124, %r152, %r63, %r5;
	mul.wide.u32 	%rd39, %r124, 4;
	add.s64 	%rd40, %rd1, %rd39;
	ld.global.u32 	%r125, [%rd40];
	mad.lo.s32 	%r126, %r125, %r123, %r157;
	ld.global.u32 	%r127, [%rd38+4];
	add.s32 	%r128, %r124, %r63;
	mul.wide.u32 	%rd41, %r128, 4;
	add.s64 	%rd42, %rd1, %rd41;
	ld.global.u32 	%r129, [%rd42];
	mad.lo.s32 	%r157, %r129, %r127, %r126;
	add.s32 	%r152, %r152, 2;
$L__BB0_14:
	and.b32  	%r130, %r63, 1;
	setp.eq.b32 	%p12, %r130, 1;
	not.pred 	%p13, %p12;
	@%p13 bra 	$L__BB0_16;
	add.s32 	%r131, %r152, %r7;
	mul.wide.s32 	%rd43, %r131, 4;
	add.s64 	%rd44, %rd2, %rd43;
	ld.global.u32 	%r132, [%rd44];
	mad.lo.s32 	%r133, %r152, %r63, %r5;
	mul.wide.u32 	%rd45, %r133, 4;
	add.s64 	%rd46, %rd1, %rd45;
	ld.global.u32 	%r134, [%rd46];
	mad.lo.s32 	%r157, %r134, %r132, %r157;
$L__BB0_16:
	st.global.u32 	[%rd3], %r157;
	add.s32 	%r136, %r136, %r17;
	setp.lt.s32 	%p14, %r136, %r63;
	@%p14 bra 	$L__BB0_5;
	bra.uni 	$L__BB0_4;
$L__BB0_17:
	setp.ge.s32 	%p3, %r5, %r63;
	@%p3 bra 	$L__BB0_19;
	mov.b32 	%r70, 0;
	st.global.u32 	[%rd3], %r70;
$L__BB0_19:
	add.s32 	%r135, %r135, %r6;
	setp.lt.s32 	%p4, %r135, %r63;
	@%p4 bra 	$L__BB0_17;
$L__BB0_20:
	ret;

}


// ===== COMPILED SASS (sm_100) =====

	.target	sm_100

	.elftype	@"ET_EXEC"


//--------------------- .note.nv.tkinfo           --------------------------
	.section	.note.nv.tkinfo,"",@"SHT_NOTE"
	.sectionflags	@"SHF_NOTE_NV_TKINFO"
	.tkinfo
        /*0018*/ 	.word	0x00000002
        /*0030*/ 	.string	""
        /*0030*/ 	.string	"ptxas"
        /*0030*/ 	.string	"Cuda compilation tools, release 13.0, V13.0.88"
        /*0030*/ 	.string	"Build cuda_13.0.r13.0/compiler.36424714_0"
        /*0030*/ 	.string	"-arch sm_100 -m 64 "



//--------------------- .note.nv.cuinfo           --------------------------
	.section	.note.nv.cuinfo,"",@"SHT_NOTE"
	.sectionflags	@"SHF_NOTE_NV_CUINFO"
        /*0018*/ 	.short	0x0002
        /*001a*/ 	.short	0x0064
        /*001c*/ 	.short	0x0082
	.zero		2


//--------------------- .nv.info                  --------------------------
	.section	.nv.info,"",@"SHT_CUDA_INFO"
	.align	4


	//----- nvinfo : EIATTR_REGCOUNT
	.align		4
        /*0000*/ 	.byte	0x04, 0x2f
        /*0002*/ 	.short	(.L_1 - .L_0)
	.align		4
.L_0:
        /*0004*/ 	.word	index@(_Z12matrixMulGPUPiS_S_i)
        /*0008*/ 	.word	0x00000020


	//----- nvinfo : EIATTR_FRAME_SIZE
	.align		4
.L_1:
        /*000c*/ 	.byte	0x04, 0x11
        /*000e*/ 	.short	(.L_3 - .L_2)
	.align		4
.L_2:
        /*0010*/ 	.word	index@(_Z12matrixMulGPUPiS_S_i)
        /*0014*/ 	.word	0x00000000


	//----- nvinfo : EIATTR_MIN_STACK_SIZE
	.align		4
.L_3:
        /*0018*/ 	.byte	0x04, 0x12
        /*001a*/ 	.short	(.L_5 - .L_4)
	.align		4
.L_4:
        /*001c*/ 	.word	index@(_Z12matrixMulGPUPiS_S_i)
        /*0020*/ 	.word	0x00000000
.L_5:


//--------------------- .nv.compat                --------------------------
	.section	.nv.compat,"",@"SHT_CUDA_COMPAT_INFO"
	.align	4
        /*0000*/ 	.byte	0x02, 0x09, 0x00, 0x00, 0x02, 0x02, 0x01, 0x00, 0x02, 0x05, 0x05, 0x00, 0x03, 0x07, 0x01, 0x01
        /*0010*/ 	.byte	0x02, 0x03, 0x00, 0x00, 0x02, 0x06, 0x01, 0x00, 0x04, 0x0b, 0x08, 0x00, 0x09, 0x00, 0x00, 0x00
        /*0020*/ 	.byte	0x00, 0x00, 0x00, 0x00


//--------------------- .nv.info._Z12matrixMulGPUPiS_S_i --------------------------
	.section	.nv.info._Z12matrixMulGPUPiS_S_i,"",@"SHT_CUDA_INFO"
	.sectionflags	@""
	.align	4


	//----- nvinfo : EIATTR_CUDA_API_VERSION
	.align		4
        /*0000*/ 	.byte	0x04, 0x37
        /*0002*/ 	.short	(.L_7 - .L_6)
.L_6:
        /*0004*/ 	.word	0x00000082


	//----- nvinfo : EIATTR_KPARAM_INFO
	.align		4
.L_7:
        /*0008*/ 	.byte	0x04, 0x17
        /*000a*/ 	.short	(.L_9 - .L_8)
.L_8:
        /*000c*/ 	.word	0x00000000
        /*0010*/ 	.short	0x0003
        /*0012*/ 	.short	0x0018
        /*0014*/ 	.byte	0x00, 0xf0, 0x11, 0x00


	//----- nvinfo : EIATTR_KPARAM_INFO
	.align		4
.L_9:
        /*0018*/ 	.byte	0x04, 0x17
        /*001a*/ 	.short	(.L_11 - .L_10)
.L_10:
        /*001c*/ 	.word	0x00000000
        /*0020*/ 	.short	0x0002
        /*0022*/ 	.short	0x0010
        /*0024*/ 	.byte	0x00, 0xf5, 0x21, 0x00


	//----- nvinfo : EIATTR_KPARAM_INFO
	.align		4
.L_11:
        /*0028*/ 	.byte	0x04, 0x17
        /*002a*/ 	.short	(.L_13 - .L_12)
.L_12:
        /*002c*/ 	.word	0x00000000
        /*0030*/ 	.short	0x0001
        /*0032*/ 	.short	0x0008
        /*0034*/ 	.byte	0x00, 0xf5, 0x21, 0x00


	//----- nvinfo : EIATTR_KPARAM_INFO
	.align		4
.L_13:
        /*0038*/ 	.byte	0x04, 0x17
        /*003a*/ 	.short	(.L_15 - .L_14)
.L_14:
        /*003c*/ 	.word	0x00000000
        /*0040*/ 	.short	0x0000
        /*0042*/ 	.short	0x0000
        /*0044*/ 	.byte	0x00, 0xf5, 0x21, 0x00


	//----- nvinfo : EIATTR_SPARSE_MMA_MASK
	.align		4
.L_15:
        /*0048*/ 	.byte	0x03, 0x50
        /*004a*/ 	.short	0x0000


	//----- nvinfo : EIATTR_MAXREG_COUNT
	.align		4
        /*004c*/ 	.byte	0x03, 0x1b
        /*004e*/ 	.short	0x00ff


	//----- nvinfo : EIATTR_MERCURY_ISA_VERSION
	.align		4
        /*0050*/ 	.byte	0x03, 0x5f
        /*0052*/ 	.short	0x0101


	//----- nvinfo : EIATTR_VRC_CTA_INIT_COUNT
	.align		4
        /*0054*/ 	.byte	0x02, 0x4a
	.zero		1
	.zero		1


	//----- nvinfo : EIATTR_EXIT_INSTR_OFFSETS
	.align		4
        /*0058*/ 	.byte	0x04, 0x1c
        /*005a*/ 	.short	(.L_17 - .L_16)


	//   ....[0]....
.L_16:
        /*005c*/ 	.word	0x000000a0


	//   ....[1]....
        /*0060*/ 	.word	0x000001c0


	//   ....[2]....
        /*0064*/ 	.word	0x00000b00


	//----- nvinfo : EIATTR_CRS_STACK_SIZE
	.align		4
.L_17:
        /*0068*/ 	.byte	0x04, 0x1e
        /*006a*/ 	.short	(.L_19 - .L_18)
.L_18:
        /*006c*/ 	.word	0x00000000


	//----- nvinfo : EIATTR_CBANK_PARAM_SIZE
	.align		4
.L_19:
        /*0070*/ 	.byte	0x03, 0x19
        /*0072*/ 	.short	0x001c


	//----- nvinfo : EIATTR_PARAM_CBANK
	.align		4
        /*0074*/ 	.byte	0x04, 0x0a
        /*0076*/ 	.short	(.L_21 - .L_20)
	.align		4
.L_20:
        /*0078*/ 	.word	index@(.nv.constant0._Z12matrixMulGPUPiS_S_i)
        /*007c*/ 	.short	0x0380
        /*007e*/ 	.short	0x001c


	//----- nvinfo : EIATTR_SW_WAR
	.align		4
.L_21:
        /*0080*/ 	.byte	0x04, 0x36
        /*0082*/ 	.short	(.L_23 - .L_22)
.L_22:
        /*0084*/ 	.word	0x00000008
.L_23:


//--------------------- .nv.callgraph             --------------------------
	.section	.nv.callgraph,"",@"SHT_CUDA_CALLGRAPH"
	.align	4
	.sectionentsize	8
	.align		4
        /*0000*/ 	.word	0x00000000
	.align		4
        /*0004*/ 	.word	0xffffffff
	.align		4
        /*0008*/ 	.word	0x00000000
	.align		4
        /*000c*/ 	.word	0xfffffffe
	.align		4
        /*0010*/ 	.word	0x00000000
	.align		4
        /*0014*/ 	.word	0xfffffffd
	.align		4
        /*0018*/ 	.word	0x00000000
	.align		4
        /*001c*/ 	.word	0xfffffffc


//--------------------- .text._Z12matrixMulGPUPiS_S_i --------------------------
	.section	.text._Z12matrixMulGPUPiS_S_i,"ax",@progbits
	.align	128
        .global         _Z12matrixMulGPUPiS_S_i
        .type           _Z12matrixMulGPUPiS_S_i,@function
        .size           _Z12matrixMulGPUPiS_S_i,(.L_x_11 - _Z12matrixMulGPUPiS_S_i)
        .other          _Z12matrixMulGPUPiS_S_i,@"STO_CUDA_ENTRY STV_DEFAULT"
_Z12matrixMulGPUPiS_S_i:
.text._Z12matrixMulGPUPiS_S_i:
[----:B------:R-:W-:Y:S01]  /*0000*/  LDC R1, c[0x0][0x37c] ;  /* 0x0000df00ff017b82 */ /* 0x000fe20000000800 */
[----:B------:R-:W0:Y:S07]  /*0010*/  S2R R0, SR_TID.X ;  /* 0x0000000000007919 */ /* 0x000e2e0000002100 */
[----:B------:R-:W1:Y:S01]  /*0020*/  LDC R7, c[0x0][0x398] ;  /* 0x0000e600ff077b82 */ /* 0x000e620000000800 */
[----:B------:R-:W0:Y:S01]  /*0030*/  LDCU UR5, c[0x0][0x360] ;  /* 0x00006c00ff0577ac */ /* 0x000e220008000800 */
[----:B------:R-:W0:Y:S01]  /*0040*/  S2R R3, SR_CTAID.X ;  /* 0x0000000000037919 */ /* 0x000e220000002500 */
[----:B------:R-:W2:Y:S01]  /*0050*/  LDCU UR6, c[0x0][0x364] ;  /* 0x00006c80ff0677ac */ /* 0x000ea20008000800 */
[----:B------:R-:W3:Y:S01]  /*0060*/  LDCU UR4, c[0x0][0x370] ;  /* 0x00006e00ff0477ac */ /* 0x000ee20008000800 */
[----:B0-----:R-:W-:Y:S01]  /*0070*/  IMAD R0, R3, UR5, R0 ;  /* 0x0000000503007c24 */ /* 0x001fe2000f8e0200 */
[----:B---3--:R-:W-:-:S04]  /*0080*/  UIMAD UR5, UR5, UR4, URZ ;  /* 0x00000004050572a4 */ /* 0x008fc8000f8e02ff */
[----:B-1----:R-:W-:-:S13]  /*0090*/  ISETP.GE.AND P0, PT, R0, R7, PT ;  /* 0x000000070000720c */ /* 0x002fda0003f06270 */
[----:B--2---:R-:W-:Y:S05]  /*00a0*/  @P0 EXIT ;  /* 0x000000000000094d */ /* 0x004fea0003800000 */
[----:B------:R-:W0:Y:S01]  /*00b0*/  S2R R4, SR_TID.Y ;  /* 0x0000000000047919 */ /* 0x000e220000002200 */
[----:B------:R-:W1:Y:S01]  /*00c0*/  S2UR UR4, SR_CTAID.Y ;  /* 0x00000000000479c3 */ /* 0x000e620000002600 */
[----:B------:R-:W-:Y:S01]  /*00d0*/  ISETP.GT.AND P0, PT, R7, RZ, PT ;  /* 0x000000ff0700720c */ /* 0x000fe20003f04270 */
[----:B------:R-:W-:Y:S01]  /*00e0*/  IMAD R2, R0, R7, RZ ;  /* 0x0000000700027224 */ /* 0x000fe200078e02ff */
[----:B------:R-:W2:Y:S05]  /*00f0*/  LDCU.64 UR8, c[0x0][0x358] ;  /* 0x00006b00ff0877ac */ /* 0x000eaa0008000a00 */
[----:B------:R-:W3:Y:S01]  /*0100*/  LDC.64 R12, c[0x0][0x390] ;  /* 0x0000e400ff0c7b82 */ /* 0x000ee20000000a00 */
[----:B-1----:R-:W-:-:S06]  /*0110*/  UIMAD UR4, UR6, UR4, URZ ;  /* 0x00000004060472a4 */ /* 0x002fcc000f8e02ff */
[----:B0-----:R-:W-:-:S04]  /*0120*/  IADD3 R3, PT, PT, R4, UR4, RZ ;  /* 0x0000000404037c10 */ /* 0x001fc8000fffe0ff */
[----:B------:R-:W-:-:S05]  /*0130*/  IADD3 R5, PT, PT, R3, R2, RZ ;  /* 0x0000000203057210 */ /* 0x000fca0007ffe0ff */
[----:B---3--:R-:W-:Y:S01]  /*0140*/  IMAD.WIDE R12, R5, 0x4, R12 ;  /* 0x00000004050c7825 */ /* 0x008fe200078e020c */
[----:B--2---:R-:W-:Y:S06]  /*0150*/  @P0 BRA `(.L_x_0) ;  /* 0x00000000001c0947 */ /* 0x004fec0003800000 */
[----:B------:R-:W-:Y:S01]  /*0160*/  ISETP.GE.AND P0, PT, R3, R7, PT ;  /* 0x000000070300720c */ /* 0x000fe20003f06270 */
[----:B------:R-:W0:-:S12]  /*0170*/  LDCU UR4, c[0x0][0x398] ;  /* 0x00007300ff0477ac */ /* 0x000e180008000800 */
.L_x_1:
[----:B------:R1:W-:Y:S01]  /*0180*/  @!P0 STG.E desc[UR8][R12.64], RZ ;  /* 0x000000ff0c008986 */ /* 0x0003e2000c101908 */
[----:B------:R-:W-:-:S04]  /*0190*/  IADD3 R0, PT, PT, R0, UR5, RZ ;  /* 0x0000000500007c10 */ /* 0x000fc8000fffe0ff */
[----:B0-----:R-:W-:-:S13]  /*01a0*/  ISETP.GE.AND P1, PT, R0, UR4, PT ;  /* 0x0000000400007c0c */ /* 0x001fda000bf26270 */
[----:B-1----:R-:W-:Y:S05]  /*01b0*/  @!P1 BRA `(.L_x_1) ;  /* 0xfffffffc00f09947 */ /* 0x002fea000383ffff */
[----:B------:R-:W-:Y:S05]  /*01c0*/  EXIT ;  /* 0x000000000000794d */ /* 0x000fea0003800000 */
.L_x_0:
[----:B------:R-:W0:Y:S01]  /*01d0*/  LDCU UR7, c[0x0][0x374] ;  /* 0x00006e80ff0777ac */ /* 0x000e220008000800 */
[C---:B------:R-:W-:Y:S01]  /*01e0*/  IADD3 R4, PT, PT, R7.reuse, UR4, R4 ;  /* 0x0000000407047c10 */ /* 0x040fe2000fffe004 */
[C---:B------:R-:W-:Y:S01]  /*01f0*/  IMAD R6, R7.reuse, 0x5, R3 ;  /* 0x0000000507067824 */ /* 0x040fe200078e0203 */
[----:B------:R-:W-:Y:S01]  /*0200*/  LOP3.LUT R5, R7, 0x7ffffff8, RZ, 0xc0, !PT ;  /* 0x7ffffff807057812 */ /* 0x000fe200078ec0ff */
[----:B0-----:R-:W-:-:S12]  /*0210*/  UIMAD UR6, UR6, UR7, URZ ;  /* 0x00000007060672a4 */ /* 0x001fd8000f8e02ff */
.L_x_9:
[----:B0-----:R-:W0:Y:S01]  /*0220*/  LDCU UR4, c[0x0][0x398] ;  /* 0x00007300ff0477ac */ /* 0x001e220008000800 */
[----:B------:R-:W-:Y:S01]  /*0230*/  BSSY.RECONVERGENT B0, `(.L_x_2) ;  /* 0x0000089000007945 */ /* 0x000fe20003800200 */
[----:B0-----:R-:W-:-:S04]  /*0240*/  MOV R8, UR4 ;  /* 0x0000000400087c02 */ /* 0x001fc80008000f00 */
[----:B------:R-:W-:-:S13]  /*0250*/  ISETP.GE.AND P0, PT, R3, R8, PT ;  /* 0x000000080300720c */ /* 0x000fda0003f06270 */
[----:B------:R-:W-:Y:S05]  /*0260*/  @P0 BRA `(.L_x_3) ;  /* 0x0000000800140947 */ /* 0x000fea0003800000 */
[----:B------:R-:W-:-:S07]  /*0270*/  MOV R7, R3 ;  /* 0x0000000300077202 */ /* 0x000fce0000000f00 */
.L_x_8:
[----:B0-----:R-:W0:Y:S01]  /*0280*/  LDCU UR4, c[0x0][0x398] ;  /* 0x00007300ff0477ac */ /* 0x001e220008000800 */
[----:B------:R-:W-:Y:S01]  /*0290*/  VIADD R7, R7, UR6 ;  /* 0x0000000607077c36 */ /* 0x000fe20008000000 */
[----:B------:R-:W-:Y:S02]  /*02a0*/  MOV R10, RZ ;  /* 0x000000ff000a7202 */ /* 0x000fe40000000f00 */
[----:B0-----:R-:W-:-:S04]  /*02b0*/  MOV R8, UR4 ;  /* 0x0000000400087c02 */ /* 0x001fc80008000f00 */
[----:B------:R-:W-:Y:S02]  /*02c0*/  IADD3 R9, PT, PT, R8, -0x1, RZ ;  /* 0xffffffff08097810 */ /* 0x000fe40007ffe0ff */
[----:B------:R-:W-:Y:S02]  /*02d0*/  ISETP.GE.AND P0, PT, R7, R8, PT ;  /* 0x000000080700720c */ /* 0x000fe40003f06270 */
[----:B------:R-:W-:Y:S01]  /*02e0*/  ISETP.GE.U32.AND P1, PT, R9, 0x7, PT ;  /* 0x000000070900780c */ /* 0x000fe20003f26070 */
[----:B------:R-:W-:-:S12]  /*02f0*/  HFMA2 R9, -RZ, RZ, 0, 0 ;  /* 0x00000000ff097431 */ /* 0x000fd800000001ff */
[----:B------:R-:W-:Y:S05]  /*0300*/  @!P1 BRA `(.L_x_4) ;  /* 0x0000000000f09947 */ /* 0x000fea0003800000 */
[----:B------:R-:W0:Y:S01]  /*0310*/  LDC R22, c[0x0][0x398] ;  /* 0x0000e600ff167b82 */ /* 0x000e220000000800 */
[----:B------:R-:W-:Y:S01]  /*0320*/  IADD3 R24, PT, PT, -R5, RZ, RZ ;  /* 0x000000ff05187210 */ /* 0x000fe20007ffe1ff */
[C-C-:B------:R-:W-:Y:S01]  /*0330*/  IMAD R25, R8.reuse, 0x6, R3.reuse ;  /* 0x0000000608197824 */ /* 0x140fe200078e0203 */
[----:B------:R-:W-:Y:S01]  /*0340*/  MOV R10, RZ ;  /* 0x000000ff000a7202 */ /* 0x000fe20000000f00 */
[--C-:B------:R-:W-:Y:S01]  /*0350*/  IMAD R11, R8, 0x7, R3.reuse ;  /* 0x00000007080b7824 */ /* 0x100fe200078e0203 */
[-C--:B------:R-:W-:Y:S01]  /*0360*/  MOV R21, R3.reuse ;  /* 0x0000000300157202 */ /* 0x080fe20000000f00 */
[----:B------:R-:W-:Y:S01]  /*0370*/  IMAD.MOV.U32 R20, RZ, RZ, R2 ;  /* 0x000000ffff147224 */ /* 0x000fe200078e0002 */
[----:B------:R-:W-:Y:S02]  /*0380*/  MOV R23, R6 ;  /* 0x0000000600177202 */ /* 0x000fe40000000f00 */
[----:B------:R-:W-:Y:S02]  /*0390*/  MOV R27, R4 ;  /* 0x00000004001b7202 */ /* 0x000fe40000000f00 */
[CC--:B0-----:R-:W-:Y:S01]  /*03a0*/  LEA R9, R22.reuse, R3.reuse, 0x1 ;  /* 0x0000000316097211 */ /* 0x0c1fe200078e08ff */
[C---:B------:R-:W-:Y:S01]  /*03b0*/  IMAD R29, R22.reuse, 0x3, R3 ;  /* 0x00000003161d7824 */ /* 0x040fe200078e0203 */
[----:B------:R-:W-:-:S07]  /*03c0*/  LEA R22, R22, R3, 0x2 ;  /* 0x0000000316167211 */ /* 0x000fce00078e10ff */
.L_x_5:
[----:B------:R-:W0:Y:S02]  /*03d0*/  LDC.64 R14, c[0x0][0x388] ;  /* 0x0000e200ff0e7b82 */ /* 0x000e240000000a00 */
[----:B0-----:R-:W-:-:S05]  /*03e0*/  IMAD.WIDE.U32 R16, R21, 0x4, R14 ;  /* 0x0000000415107825 */ /* 0x001fca00078e000e */
[----:B------:R0:W2:Y:S02]  /*03f0*/  LDG.E R18, desc[UR8][R16.64] ;  /* 0x0000000810127981 */ /* 0x0000a4000c1e1900 */
[----:B0-----:R-:W0:Y:S02]  /*0400*/  LDC.64 R16, c[0x0][0x380] ;  /* 0x0000e000ff107b82 */ /* 0x001e240000000a00 */
[----:B0-----:R-:W-:-:S05]  /*0410*/  IMAD.WIDE R16, R20, 0x4, R16 ;  /* 0x0000000414107825 */ /* 0x001fca00078e0210 */
[----:B------:R-:W2:Y:S04]  /*0420*/  LDG.E R19, desc[UR8][R16.64] ;  /* 0x0000000810137981 */ /* 0x000ea8000c1e1900 */
[----:B------:R-:W3:Y:S01]  /*0430*/  LDG.E R26, desc[UR8][R16.64+0x4] ;  /* 0x00000408101a7981 */ /* 0x000ee2000c1e1900 */
[----:B--2---:R-:W-:Y:S02]  /*0440*/  IMAD R10, R19, R18, R10 ;  /* 0x00000012130a7224 */ /* 0x004fe400078e020a */
[----:B------:R-:W-:-:S06]  /*0450*/  IMAD.WIDE.U32 R18, R27, 0x4, R14 ;  /* 0x000000041b127825 */ /* 0x000fcc00078e000e */
[----:B------:R-:W3:Y:S02]  /*0460*/  LDG.E R19, desc[UR8][R18.64] ;  /* 0x0000000812137981 */ /* 0x000ee4000c1e1900 */
[----:B---3--:R-:W-:Y:S02]  /*0470*/  IMAD R10, R26, R19, R10 ;  /* 0x000000131a0a7224 */ /* 0x008fe400078e020a */
[--C-:B------:R-:W-:Y:S01]  /*0480*/  IMAD.WIDE.U32 R18, R9, 0x4, R14.reuse ;  /* 0x0000000409127825 */ /* 0x100fe200078e000e */
[----:B------:R-:W2:Y:S04]  /*0490*/  LDG.E R26, desc[UR8][R16.64+0x8] ;  /* 0x00000808101a7981 */ /* 0x000ea8000c1e1900 */
[----:B------:R0:W2:Y:S02]  /*04a0*/  LDG.E R28, desc[UR8][R18.64] ;  /* 0x00000008121c7981 */ /* 0x0000a4000c1e1900 */
[----:B0-----:R-:W-:-:S04]  /*04b0*/  IMAD.WIDE.U32 R18, R29, 0x4, R14 ;  /* 0x000000041d127825 */ /* 0x001fc800078e000e */
[----:B--2---:R-:W-:Y:S02]  /*04c0*/  IMAD R10, R26, R28, R10 ;  /* 0x0000001c1a0a7224 */ /* 0x004fe400078e020a */
[----:B------:R0:W2:Y:S04]  /*04d0*/  LDG.E R28, desc[UR8][R18.64] ;  /* 0x00000008121c7981 */ /* 0x0000a8000c1e1900 */
[----:B------:R-:W2:Y:S01]  /*04e0*/  LDG.E R26, desc[UR8][R16.64+0xc] ;  /* 0x00000c08101a7981 */ /* 0x000ea2000c1e1900 */
        /* <DEDUP_REMOVED lines=9> */
[----:B------:R-:W-:Y:S02]  /*0580*/  IMAD.WIDE.U32 R14, R11, 0x4, R14 ;  /* 0x000000040b0e7825 */ /* 0x000fe400078e000e */
[----:B------:R-:W3:Y:S04]  /*0590*/  LDG.E R19, desc[UR8][R18.64] ;  /* 0x0000000812137981 */ /* 0x000ee8000c1e1900 */
[----:B------:R-:W4:Y:S01]  /*05a0*/  LDG.E R15, desc[UR8][R14.64] ;  /* 0x000000080e0f7981 */ /* 0x000f22000c1e1900 */
[----:B--2---:R-:W-:-:S03]  /*05b0*/  IMAD R10, R26, R28, R10 ;  /* 0x0000001c1a0a7224 */ /* 0x004fc600078e020a */
[----:B------:R-:W3:Y:S04]  /*05c0*/  LDG.E R26, desc[UR8][R16.64+0x18] ;  /* 0x00001808101a7981 */ /* 0x000ee8000c1e1900 */
[----:B------:R-:W4:Y:S01]  /*05d0*/  LDG.E R28, desc[UR8][R16.64+0x1c] ;  /* 0x00001c08101c7981 */ /* 0x000f22000c1e1900 */
[----:B------:R-:W-:-:S05]  /*05e0*/  VIADD R24, R24, 0x8 ;  /* 0x0000000818187836 */ /* 0x000fca0000000000 */
[----:B------:R-:W-:Y:S01]  /*05f0*/  ISETP.NE.AND P1, PT, R24, RZ, PT ;  /* 0x000000ff1800720c */ /* 0x000fe20003f25270 */
[C---:B------:R-:W-:Y:S01]  /*0600*/  IMAD R11, R8.reuse, 0x8, R11 ;  /* 0x00000008080b7824 */ /* 0x040fe200078e020b */
[C---:B------:R-:W-:Y:S02]  /*0610*/  LEA R27, R8.reuse, R27, 0x3 ;  /* 0x0000001b081b7211 */ /* 0x040fe400078e18ff */
[C---:B------:R-:W-:Y:S02]  /*0620*/  LEA R9, R8.reuse, R9, 0x3 ;  /* 0x0000000908097211 */ /* 0x040fe400078e18ff */
[C---:B------:R-:W-:Y:S02]  /*0630*/  LEA R29, R8.reuse, R29, 0x3 ;  /* 0x0000001d081d7211 */ /* 0x040fe400078e18ff */
[C---:B------:R-:W-:Y:S02]  /*0640*/  LEA R22, R8.reuse, R22, 0x3 ;  /* 0x0000001608167211 */ /* 0x040fe400078e18ff */
[----:B------:R-:W-:-:S02]  /*0650*/  LEA R23, R8, R23, 0x3 ;  /* 0x0000001708177211 */ /* 0x000fc400078e18ff */
[C---:B------:R-:W-:Y:S02]  /*0660*/  LEA R25, R8.reuse, R25, 0x3 ;  /* 0x0000001908197211 */ /* 0x040fe400078e18ff */
[----:B------:R-:W-:Y:S02]  /*0670*/  LEA R21, R8, R21, 0x3 ;  /* 0x0000001508157211 */ /* 0x000fe400078e18ff */
[----:B------:R-:W-:Y:S01]  /*0680*/  IADD3 R20, PT, PT, R20, 0x8, RZ ;  /* 0x0000000814147810 */ /* 0x000fe20007ffe0ff */
[----:B---3--:R-:W-:-:S04]  /*0690*/  IMAD R10, R26, R19, R10 ;  /* 0x000000131a0a7224 */ /* 0x008fc800078e020a */
[----:B----4-:R-:W-:Y:S01]  /*06a0*/  IMAD R10, R28, R15, R10 ;  /* 0x0000000f1c0a7224 */ /* 0x010fe200078e020a */
[----:B------:R-:W-:Y:S06]  /*06b0*/  @P1 BRA `(.L_x_5) ;  /* 0xfffffffc00441947 */ /* 0x000fec000383ffff */
[----:B------:R-:W-:-:S07]  /*06c0*/  MOV R9, R5 ;  /* 0x0000000500097202 */ /* 0x000fce0000000f00 */
.L_x_4:
[----:B------:R-:W0:Y:S02]  /*06d0*/  LDCU UR4, c[0x0][0x398] ;  /* 0x00007300ff0477ac */ /* 0x000e240008000800 */
[----:B0-----:R-:W-:-:S04]  /*06e0*/  ULOP3.LUT UR4, UR4, 0x7, URZ, 0xc0, !UPT ;  /* 0x0000000704047892 */ /* 0x001fc8000f8ec0ff */
[----:B------:R-:W-:-:S09]  /*06f0*/  UISETP.NE.AND UP0, UPT, UR4, URZ, UPT ;  /* 0x000000ff0400728c */ /* 0x000fd2000bf05270 */
[----:B------:R-:W-:Y:S05]  /*0700*/  BRA.U !UP0, `(.L_x_6) ;  /* 0x0000000108e47547 */ /* 0x000fea000b800000 */
[----:B------:R-:W-:Y:S01]  /*0710*/  UIADD3 UR4, UPT, UPT, UR4, -0x1, URZ ;  /* 0xffffffff04047890 */ /* 0x000fe2000fffe0ff */
[----:B------:R-:W-:-:S03]  /*0720*/  LOP3.LUT P1, R11, R8, 0x3, RZ, 0xc0, !PT ;  /* 0x00000003080b7812 */ /* 0x000fc6000782c0ff */
[----:B------:R-:W-:-:S09]  /*0730*/  UISETP.GE.U32.AND UP0, UPT, UR4, 0x3, UPT ;  /* 0x000000030400788c */ /* 0x000fd2000bf06070 */
[----:B------:R-:W-:Y:S05]  /*0740*/  BRA.U !UP0, `(.L_x_7) ;  /* 0x0000000108647547 */ /* 0x000fea000b800000 */
[----:B------:R-:W0:Y:S01]  /*0750*/  LDC.64 R14, c[0x0][0x388] ;  /* 0x0000e200ff0e7b82 */ /* 0x000e220000000a00 */
[----:B------:R-:W-:Y:S01]  /*0760*/  IMAD R23, R9, R8, R3 ;  /* 0x0000000809177224 */ /* 0x000fe200078e0203 */
[----:B------:R-:W-:-:S04]  /*0770*/  IADD3 R17, PT, PT, R2, R9, RZ ;  /* 0x0000000902117210 */ /* 0x000fc80007ffe0ff */
[-C--:B------:R-:W-:Y:S02]  /*0780*/  IADD3 R19, PT, PT, R23, R8.reuse, RZ ;  /* 0x0000000817137210 */ /* 0x080fe40007ffe0ff */
[----:B------:R-:W1:Y:S02]  /*0790*/  LDC.64 R20, c[0x0][0x380] ;  /* 0x0000e000ff147b82 */ /* 0x000e640000000a00 */
[----:B------:R-:W-:-:S05]  /*07a0*/  IADD3 R25, PT, PT, R19, R8, RZ ;  /* 0x0000000813197210 */ /* 0x000fca0007ffe0ff */
[----:B------:R-:W-:Y:S02]  /*07b0*/  IMAD.IADD R27, R25, 0x1, R8 ;  /* 0x00000001191b7824 */ /* 0x000fe400078e0208 */
[----:B0-----:R-:W-:-:S06]  /*07c0*/  IMAD.WIDE.U32 R22, R23, 0x4, R14 ;  /* 0x0000000417167825 */ /* 0x001fcc00078e000e */
[----:B------:R-:W2:Y:S01]  /*07d0*/  LDG.E R23, desc[UR8][R22.64] ;  /* 0x0000000816177981 */ /* 0x000ea2000c1e1900 */
[----:B-1----:R-:W-:-:S04]  /*07e0*/  IMAD.WIDE R20, R17, 0x4, R20 ;  /* 0x0000000411147825 */ /* 0x002fc800078e0214 */
[--C-:B------:R-:W-:Y:S01]  /*07f0*/  IMAD.WIDE.U32 R16, R19, 0x4, R14.reuse ;  /* 0x0000000413107825 */ /* 0x100fe200078e000e */
[----:B------:R-:W2:Y:S03]  /*0800*/  LDG.E R24, desc[UR8][R20.64] ;  /* 0x0000000814187981 */ /* 0x000ea6000c1e1900 */
[--C-:B------:R-:W-:Y:S01]  /*0810*/  IMAD.WIDE.U32 R18, R25, 0x4, R14.reuse ;  /* 0x0000000419127825 */ /* 0x100fe200078e000e */
[----:B------:R-:W3:Y:S04]  /*0820*/  LDG.E R26, desc[UR8][R20.64+0x8] ;  /* 0x00000808141a7981 */ /* 0x000ee8000c1e1900 */
[----:B------:R-:W4:Y:S01]  /*0830*/  LDG.E R16, desc[UR8][R16.64] ;  /* 0x0000000810107981 */ /* 0x000f22000c1e1900 */
[----:B------:R-:W-:-:S03]  /*0840*/  IMAD.WIDE.U32 R14, R27, 0x4, R14 ;  /* 0x000000041b0e7825 */ /* 0x000fc600078e000e */
[----:B------:R-:W4:Y:S04]  /*0850*/  LDG.E R25, desc[UR8][R20.64+0x4] ;  /* 0x0000040814197981 */ /* 0x000f28000c1e1900 */
[----:B------:R-:W3:Y:S04]  /*0860*/  LDG.E R18, desc[UR8][R18.64] ;  /* 0x0000000812127981 */ /* 0x000ee8000c1e1900 */
[----:B------:R-:W5:Y:S04]  /*0870*/  LDG.E R28, desc[UR8][R20.64+0xc] ;  /* 0x00000c08141c7981 */ /* 0x000f68000c1e1900 */
[----:B------:R-:W5:Y:S01]  /*0880*/  LDG.E R14, desc[UR8][R14.64] ;  /* 0x000000080e0e7981 */ /* 0x000f62000c1e1900 */
[----:B------:R-:W-:Y:S01]  /*0890*/  IADD3 R9, PT, PT, R9, 0x4, RZ ;  /* 0x0000000409097810 */ /* 0x000fe20007ffe0ff */
[----:B--2---:R-:W-:-:S04]  /*08a0*/  IMAD R23, R24, R23, R10 ;  /* 0x0000001718177224 */ /* 0x004fc800078e020a */
[----:B----4-:R-:W-:-:S04]  /*08b0*/  IMAD R23, R25, R16, R23 ;  /* 0x0000001019177224 */ /* 0x010fc800078e0217 */
[----:B---3--:R-:W-:-:S04]  /*08c0*/  IMAD R23, R26, R18, R23 ;  /* 0x000000121a177224 */ /* 0x008fc800078e0217 */
[----:B-----5:R-:W-:-:S07]  /*08d0*/  IMAD R10, R28, R14, R23 ;  /* 0x0000000e1c0a7224 */ /* 0x020fce00078e0217 */
.L_x_7:
[----:B------:R-:W-:Y:S05]  /*08e0*/  @!P1 BRA `(.L_x_6) ;  /* 0x00000000006c9947 */ /* 0x000fea0003800000 */
[----:B------:R-:W0:Y:S01]  /*08f0*/  LDC.64 R20, c[0x0][0x388] ;  /* 0x0000e200ff147b82 */ /* 0x000e220000000a00 */
[----:B------:R-:W-:Y:S02]  /*0900*/  ISETP.NE.AND P1, PT, R11, 0x1, PT ;  /* 0x000000010b00780c */ /* 0x000fe40003f25270 */
[----:B------:R-:W-:-:S04]  /*0910*/  LOP3.LUT R11, R8, 0x1, RZ, 0xc0, !PT ;  /* 0x00000001080b7812 */ /* 0x000fc800078ec0ff */
[----:B------:R-:W-:Y:S01]  /*0920*/  ISETP.NE.U32.AND P2, PT, R11, 0x1, PT ;  /* 0x000000010b00780c */ /* 0x000fe20003f45070 */
[----:B------:R-:W1:Y:S06]  /*0930*/  LDC.64 R22, c[0x0][0x380] ;  /* 0x0000e000ff167b82 */ /* 0x000e6c0000000a00 */
[C---:B------:R-:W-:Y:S01]  /*0940*/  @P1 IMAD R19, R9.reuse, R8, R3 ;  /* 0x0000000809131224 */ /* 0x040fe200078e0203 */
[----:B------:R-:W-:Y:S01]  /*0950*/  @P1 IADD3 R11, PT, PT, R2, R9, RZ ;  /* 0x00000009020b1210 */ /* 0x000fe20007ffe0ff */
[----:B------:R-:W2:Y:S01]  /*0960*/  LDC.64 R16, c[0x0][0x380] ;  /* 0x0000e000ff107b82 */ /* 0x000ea20000000a00 */
[----:B------:R-:W-:-:S02]  /*0970*/  @P1 IADD3 R9, PT, PT, R9, 0x2, RZ ;  /* 0x0000000209091810 */ /* 0x000fc40007ffe0ff */
[----:B------:R-:W-:-:S05]  /*0980*/  @P1 IADD3 R25, PT, PT, R19, R8, RZ ;  /* 0x0000000813191210 */ /* 0x000fca0007ffe0ff */
[----:B------:R-:W3:Y:S01]  /*0990*/  LDC.64 R14, c[0x0][0x388] ;  /* 0x0000e200ff0e7b82 */ /* 0x000ee20000000a00 */
[----:B0-----:R-:W-:-:S04]  /*09a0*/  @P1 IMAD.WIDE.U32 R18, R19, 0x4, R20 ;  /* 0x0000000413121825 */ /* 0x001fc800078e0014 */
[----:B------:R-:W-:Y:S02]  /*09b0*/  @P1 IMAD.WIDE.U32 R20, R25, 0x4, R20 ;  /* 0x0000000419141825 */ /* 0x000fe400078e0014 */
[----:B------:R-:W4:Y:S02]  /*09c0*/  @P1 LDG.E R19, desc[UR8][R18.64] ;  /* 0x0000000812131981 */ /* 0x000f24000c1e1900 */
[----:B-1----:R-:W-:Y:S01]  /*09d0*/  @P1 IMAD.WIDE R22, R11, 0x4, R22 ;  /* 0x000000040b161825 */ /* 0x002fe200078e0216 */
[----:B------:R-:W-:Y:S01]  /*09e0*/  @!P2 IADD3 R11, PT, PT, R2, R9, RZ ;  /* 0x00000009020ba210 */ /* 0x000fe20007ffe0ff */
[----:B------:R-:W5:Y:S02]  /*09f0*/  @P1 LDG.E R20, desc[UR8][R20.64] ;  /* 0x0000000814141981 */ /* 0x000f64000c1e1900 */
[----:B------:R-:W-:Y:S02]  /*0a00*/  @!P2 IMAD R25, R9, R8, R3 ;  /* 0x000000080919a224 */ /* 0x000fe400078e0203 */
[----:B------:R-:W4:Y:S01]  /*0a10*/  @P1 LDG.E R9, desc[UR8][R22.64] ;  /* 0x0000000816091981 */ /* 0x000f22000c1e1900 */
[----:B--2---:R-:W-:-:S03]  /*0a20*/  @!P2 IMAD.WIDE R16, R11, 0x4, R16 ;  /* 0x000000040b10a825 */ /* 0x004fc600078e0210 */
[----:B------:R-:W5:Y:S04]  /*0a30*/  @P1 LDG.E R11, desc[UR8][R22.64+0x4] ;  /* 0x00000408160b1981 */ /* 0x000f68000c1e1900 */
[----:B------:R-:W2:Y:S01]  /*0a40*/  @!P2 LDG.E R17, desc[UR8][R16.64] ;  /* 0x000000081011a981 */ /* 0x000ea2000c1e1900 */
[----:B---3--:R-:W-:-:S06]  /*0a50*/  @!P2 IMAD.WIDE.U32 R14, R25, 0x4, R14 ;  /* 0x00000004190ea825 */ /* 0x008fcc00078e000e */
[----:B------:R-:W2:Y:S01]  /*0a60*/  @!P2 LDG.E R14, desc[UR8][R14.64] ;  /* 0x000000080e0ea981 */ /* 0x000ea2000c1e1900 */
[----:B----4-:R-:W-:-:S04]  /*0a70*/  @P1 IMAD R9, R9, R19, R10 ;  /* 0x0000001309091224 */ /* 0x010fc800078e020a */
[----:B-----5:R-:W-:-:S04]  /*0a80*/  @P1 IMAD R10, R11, R20, R9 ;  /* 0x000000140b0a1224 */ /* 0x020fc800078e0209 */
[----:B--2---:R-:W-:-:S07]  /*0a90*/  @!P2 IMAD R10, R17, R14, R10 ;  /* 0x0000000e110aa224 */ /* 0x004fce00078e020a */
.L_x_6:
[----:B------:R0:W-:Y:S01]  /*0aa0*/  STG.E desc[UR8][R12.64], R10 ;  /* 0x0000000a0c007986 */ /* 0x0001e2000c101908 */
[----:B------:R-:W-:Y:S05]  /*0ab0*/  @!P0 BRA `(.L_x_8) ;  /* 0xfffffff400f08947 */ /* 0x000fea000383ffff */
.L_x_3:
[----:B------:R-:W-:Y:S05]  /*0ac0*/  BSYNC.RECONVERGENT B0 ;  /* 0x0000000000007941 */ /* 0x000fea0003800200 */
.L_x_2:
[----:B------:R-:W-:-:S04]  /*0ad0*/  IADD3 R0, PT, PT, R0, UR5, RZ ;  /* 0x0000000500007c10 */ /* 0x000fc8000fffe0ff */
[----:B------:R-:W-:-:S13]  /*0ae0*/  ISETP.GE.AND P0, PT, R0, R8, PT ;  /* 0x000000080000720c */ /* 0x000fda0003f06270 */
[----:B------:R-:W-:Y:S05]  /*0af0*/  @!P0 BRA `(.L_x_9) ;  /* 0xfffffff400c88947 */ /* 0x000fea000383ffff */
[----:B------:R-:W-:Y:S05]  /*0b00*/  EXIT ;  /* 0x000000000000794d */ /* 0x000fea0003800000 */
.L_x_10:
[----:B------:R-:W-:-:S00]  /*0b10*/  BRA `(.L_x_10) ;  /* 0xfffffffc00fc7947 */ /* 0x000fc0000383ffff */
[----:B------:R-:W-:-:S00]  /*0b20*/  NOP ;  /* 0x0000000000007918 */ /* 0x000fc00000000000 */
        /* <DEDUP_REMOVED lines=13> */
.L_x_11:


//--------------------- .nv.shared.reserved.0     --------------------------
	.section	.nv.shared.reserved.0,"aw",@nobits
	.weak		__nv_reservedSMEM_offset_0_alias
	.size		__nv_reservedSMEM_offset_0_alias, 0, 64
	.other		__nv_reservedSMEM_offset_0_alias,@"STO_CUDA_RESERVED_SHARED STV_DEFAULT"
__nv_reservedSMEM_offset_0_alias:
	.zero		0
	.zero		64


//--------------------- .nv.constant0._Z12matrixMulGPUPiS_S_i --------------------------
	.section	.nv.constant0._Z12matrixMulGPUPiS_S_i,"a",@progbits
	.sectionflags	@""
	.align	4
.nv.constant0._Z12matrixMulGPUPiS_S_i:
	.zero		924


//--------------------- SYMBOLS --------------------------

	.type		.nv.reservedSmem.offset0,@object
	.size		.nv.reservedSmem.offset0,0x4
